//
// Generated by NVIDIA NVVM Compiler
//
// Compiler Build ID: CL-36424714
// Cuda compilation tools, release 13.0, V13.0.88
// Based on NVVM 20.0.0
//

.version 9.0
.target sm_100
.address_size 64

	// .globl	_Z6kernelPx

.visible .entry _Z6kernelPx(
	.param .u64 .ptr .align 1 _Z6kernelPx_param_0
)
{
	.reg .b64 	%rd<4>;

	ld.param.u64 	%rd1, [_Z6kernelPx_param_0];
	cvta.to.global.u64 	%rd2, %rd1;
	mov.b64 	%rd3, 1000000000;
	st.global.u64 	[%rd2], %rd3;
	ret;

}


// ===== COMPILED SASS (sm_100) =====

	.target	sm_100

	.elftype	@"ET_EXEC"


//--------------------- .note.nv.tkinfo           --------------------------
	.section	.note.nv.tkinfo,"",@"SHT_NOTE"
	.sectionflags	@"SHF_NOTE_NV_TKINFO"
	.tkinfo
        /*0018*/ 	.word	0x00000002
        /*0030*/ 	.string	""
        /*0030*/ 	.string	"ptxas"
        /*0030*/ 	.string	"Cuda compilation tools, release 13.0, V13.0.88"
        /*0030*/ 	.string	"Build cuda_13.0.r13.0/compiler.36424714_0"
        /*0030*/ 	.string	"-arch sm_100 -m 64 "



//--------------------- .note.nv.cuinfo           --------------------------
	.section	.note.nv.cuinfo,"",@"SHT_NOTE"
	.sectionflags	@"SHF_NOTE_NV_CUINFO"
        /*0018*/ 	.short	0x0002
        /*001a*/ 	.short	0x0064
        /*001c*/ 	.short	0x0082
	.zero		2


//--------------------- .nv.info                  --------------------------
	.section	.nv.info,"",@"SHT_CUDA_INFO"
	.align	4


	//----- nvinfo : EIATTR_REGCOUNT
	.align		4
        /*0000*/ 	.byte	0x04, 0x2f
        /*0002*/ 	.short	(.L_1 - .L_0)
	.align		4
.L_0:
        /*0004*/ 	.word	index@(_Z6kernelPx)
        /*0008*/ 	.word	0x00000008


	//----- nvinfo : EIATTR_FRAME_SIZE
	.align		4
.L_1:
        /*000c*/ 	.byte	0x04, 0x11
        /*000e*/ 	.short	(.L_3 - .L_2)
	.align		4
.L_2:
        /*0010*/ 	.word	index@(_Z6kernelPx)
        /*0014*/ 	.word	0x00000000


	//----- nvinfo : EIATTR_MIN_STACK_SIZE
	.align		4
.L_3:
        /*0018*/ 	.byte	0x04, 0x12
        /*001a*/ 	.short	(.L_5 - .L_4)
	.align		4
.L_4:
        /*001c*/ 	.word	index@(_Z6kernelPx)
        /*0020*/ 	.word	0x00000000
.L_5:


//--------------------- .nv.compat                --------------------------
	.section	.nv.compat,"",@"SHT_CUDA_COMPAT_INFO"
	.align	4
        /*0000*/ 	.byte	0x02, 0x09, 0x00, 0x00, 0x02, 0x02, 0x01, 0x00, 0x02, 0x05, 0x05, 0x00, 0x03, 0x07, 0x01, 0x01
        /*0010*/ 	.byte	0x02, 0x03, 0x00, 0x00, 0x02, 0x06, 0x01, 0x00, 0x04, 0x0b, 0x08, 0x00, 0x09, 0x00, 0x00, 0x00
        /*0020*/ 	.byte	0x00, 0x00, 0x00, 0x00


//--------------------- .nv.info._Z6kernelPx      --------------------------
	.section	.nv.info._Z6kernelPx,"",@"SHT_CUDA_INFO"
	.sectionflags	@""
	.align	4


	//----- nvinfo : EIATTR_CUDA_API_VERSION
	.align		4
        /*0000*/ 	.byte	0x04, 0x37
        /*0002*/ 	.short	(.L_7 - .L_6)
.L_6:
        /*0004*/ 	.word	0x00000082


	//----- nvinfo : EIATTR_KPARAM_INFO
	.align		4
.L_7:
        /*0008*/ 	.byte	0x04, 0x17
        /*000a*/ 	.short	(.L_9 - .L_8)
.L_8:
        /*000c*/ 	.word	0x00000000
        /*0010*/ 	.short	0x0000
        /*0012*/ 	.short	0x0000
        /*0014*/ 	.byte	0x00, 0xf5, 0x21, 0x00


	//----- nvinfo : EIATTR_SPARSE_MMA_MASK
	.align		4
.L_9:
        /*0018*/ 	.byte	0x03, 0x50
        /*001a*/ 	.short	0x0000


	//----- nvinfo : EIATTR_MAXREG_COUNT
	.align		4
        /*001c*/ 	.byte	0x03, 0x1b
        /*001e*/ 	.short	0x00ff


	//----- nvinfo : EIATTR_MERCURY_ISA_VERSION
	.align		4
        /*0020*/ 	.byte	0x03, 0x5f
        /*0022*/ 	.short	0x0101


	//----- nvinfo : EIATTR_VRC_CTA_INIT_COUNT
	.align		4
        /*0024*/ 	.byte	0x02, 0x4a
	.zero		1
	.zero		1


	//----- nvinfo : EIATTR_EXIT_INSTR_OFFSETS
	.align		4
        /*0028*/ 	.byte	0x04, 0x1c
        /*002a*/ 	.short	(.L_11 - .L_10)


	//   ....[0]....
.L_10:
        /*002c*/ 	.word	0x00000060


	//----- nvinfo : EIATTR_CBANK_PARAM_SIZE
	.align		4
.L_11:
        /*0030*/ 	.byte	0x03, 0x19
        /*0032*/ 	.short	0x0008


	//----- nvinfo : EIATTR_PARAM_CBANK
	.align		4
        /*0034*/ 	.byte	0x04, 0x0a
        /*0036*/ 	.short	(.L_13 - .L_12)
	.align		4
.L_12:
        /*0038*/ 	.word	index@(.nv.constant0._Z6kernelPx)
        /*003c*/ 	.short	0x0380
        /*003e*/ 	.short	0x0008


	//----- nvinfo : EIATTR_SW_WAR
	.align		4
.L_13:
        /*0040*/ 	.byte	0x04, 0x36
        /*0042*/ 	.short	(.L_15 - .L_14)
.L_14:
        /*0044*/ 	.word	0x00000008
.L_15:


//--------------------- .nv.callgraph             --------------------------
	.section	.nv.callgraph,"",@"SHT_CUDA_CALLGRAPH"
	.align	4
	.sectionentsize	8
	.align		4
        /*0000*/ 	.word	0x00000000
	.align		4
        /*0004*/ 	.word	0xffffffff
	.align		4
        /*0008*/ 	.word	0x00000000
	.align		4
        /*000c*/ 	.word	0xfffffffe
	.align		4
        /*0010*/ 	.word	0x00000000
	.align		4
        /*0014*/ 	.word	0xfffffffd
	.align		4
        /*0018*/ 	.word	0x00000000
	.align		4
        /*001c*/ 	.word	0xfffffffc


//--------------------- .text._Z6kernelPx         --------------------------
	.section	.text._Z6kernelPx,"ax",@progbits
	.align	128
        .global         _Z6kernelPx
        .type           _Z6kernelPx,@function
        .size           _Z6kernelPx,(.L_x_1 - _Z6kernelPx)
        .other          _Z6kernelPx,@"STO_CUDA_ENTRY STV_DEFAULT"
_Z6kernelPx:
.text._Z6kernelPx:
[----:B------:R-:W-:Y:S08]  /*0000*/  LDC R1, c[0x0][0x37c] ;  /* 0x0000df00ff017b82 */ /* 0x000ff00000000800 */
[----:B------:R-:W0:Y:S01]  /*0010*/  LDC.64 R2, c[0x0][0x380] ;  /* 0x0000e000ff027b82 */ /* 0x000e220000000a00 */
[----:B------:R-:W0:Y:S01]  /*0020*/  LDCU.64 UR4, c[0x0][0x358] ;  /* 0x00006b00ff0477ac */ /* 0x000e220008000a00 */
[----:B------:R-:W-:Y:S01]  /*0030*/  HFMA2 R4, -RZ, RZ, 0.9501953125, -12 ;  /* 0x3b9aca00ff047431 */ /* 0x000fe200000001ff */
[----:B------:R-:W-:-:S05]  /*0040*/  MOV R5, 0x0 ;  /* 0x0000000000057802 */ /* 0x000fca0000000f00 */
[----:B0-----:R-:W-:Y:S01]  /*0050*/  STG.E.64 desc[UR4][R2.64], R4 ;  /* 0x0000000402007986 */ /* 0x001fe2000c101b04 */
[----:B------:R-:W-:Y:S05]  /*0060*/  EXIT ;  /* 0x000000000000794d */ /* 0x000fea0003800000 */
.L_x_0:
[----:B------:R-:W-:-:S00]  /*0070*/  BRA `(.L_x_0) ;  /* 0xfffffffc00fc7947 */ /* 0x000fc0000383ffff */
[----:B------:R-:W-:-:S00]  /*0080*/  NOP ;  /* 0x0000000000007918 */ /* 0x000fc00000000000 */
[----:B------:R-:W-:-:S00]  /*0090*/  NOP ;  /* 0x0000000000007918 */ /* 0x000fc00000000000 */
[----:B------:R-:W-:-:S00]  /*00a0*/  NOP ;  /* 0x0000000000007918 */ /* 0x000fc00000000000 */
[----:B------:R-:W-:-:S00]  /*00b0*/  NOP ;  /* 0x0000000000007918 */ /* 0x000fc00000000000 */
[----:B------:R-:W-:-:S00]  /*00c0*/  NOP ;  /* 0x0000000000007918 */ /* 0x000fc00000000000 */
[----:B------:R-:W-:-:S00]  /*00d0*/  NOP ;  /* 0x0000000000007918 */ /* 0x000fc00000000000 */
[----:B------:R-:W-:-:S00]  /*00e0*/  NOP ;  /* 0x0000000000007918 */ /* 0x000fc00000000000 */
[----:B------:R-:W-:-:S00]  /*00f0*/  NOP ;  /* 0x0000000000007918 */ /* 0x000fc00000000000 */
.L_x_1:


//--------------------- .nv.shared.reserved.0     --------------------------
	.section	.nv.shared.reserved.0,"aw",@nobits
	.weak		__nv_reservedSMEM_offset_0_alias
	.size		__nv_reservedSMEM_offset_0_alias, 0, 64
	.other		__nv_reservedSMEM_offset_0_alias,@"STO_CUDA_RESERVED_SHARED STV_DEFAULT"
__nv_reservedSMEM_offset_0_alias:
	.zero		0
	.zero		64


//--------------------- .nv.constant0._Z6kernelPx --------------------------
	.section	.nv.constant0._Z6kernelPx,"a",@progbits
	.sectionflags	@""
	.align	4
.nv.constant0._Z6kernelPx:
	.zero		904


//--------------------- SYMBOLS --------------------------

	.type		.nv.reservedSmem.offset0,@object
	.size		.nv.reservedSmem.offset0,0x4
